//
// Generated by NVIDIA NVVM Compiler
//
// Compiler Build ID: CL-36424714
// Cuda compilation tools, release 13.0, V13.0.88
// Based on NVVM 20.0.0
//

.version 9.0
.target sm_100
.address_size 64

	// .globl	_Z22reductionKernelMinimumPii

.visible .entry _Z22reductionKernelMinimumPii(
	.param .u64 .ptr .align 1 _Z22reductionKernelMinimumPii_param_0,
	.param .u32 _Z22reductionKernelMinimumPii_param_1
)
{
	.reg .pred 	%p<5>;
	.reg .b32 	%r<19>;
	.reg .b64 	%rd<7>;

	ld.param.u64 	%rd3, [_Z22reductionKernelMinimumPii_param_0];
	ld.param.u32 	%r10, [_Z22reductionKernelMinimumPii_param_1];
	mov.u32 	%r11, %ctaid.x;
	mov.u32 	%r12, %ntid.x;
	mov.u32 	%r13, %tid.x;
	mad.lo.s32 	%r17, %r11, %r12, %r13;
	add.s32 	%r18, %r17, 1;
	setp.ge.s32 	%p1, %r18, %r10;
	@%p1 bra 	$L__BB0_6;
	cvta.to.global.u64 	%rd1, %rd3;
$L__BB0_2:
	mul.wide.s32 	%rd4, %r17, 4;
	add.s64 	%rd2, %rd1, %rd4;
	ld.global.u32 	%r14, [%rd2];
	mul.wide.s32 	%rd5, %r18, 4;
	add.s64 	%rd6, %rd1, %rd5;
	ld.global.u32 	%r5, [%rd6];
	setp.lt.s32 	%p2, %r14, %r5;
	@%p2 bra 	$L__BB0_5;
	st.global.u32 	[%rd2], %r5;
	shl.b32 	%r17, %r17, 1;
	setp.ge.s32 	%p3, %r17, %r10;
	@%p3 bra 	$L__BB0_6;
	shl.b32 	%r18, %r18, 1;
	bar.sync 	0;
$L__BB0_5:
	setp.lt.s32 	%p4, %r18, %r10;
	@%p4 bra 	$L__BB0_2;
$L__BB0_6:
	ret;

}


// ===== COMPILED SASS (sm_100) =====

	.target	sm_100

	.elftype	@"ET_EXEC"


//--------------------- .note.nv.tkinfo           --------------------------
	.section	.note.nv.tkinfo,"",@"SHT_NOTE"
	.sectionflags	@"SHF_NOTE_NV_TKINFO"
	.tkinfo
        /*0018*/ 	.word	0x00000002
        /*0030*/ 	.string	""
        /*0030*/ 	.string	"ptxas"
        /*0030*/ 	.string	"Cuda compilation tools, release 13.0, V13.0.88"
        /*0030*/ 	.string	"Build cuda_13.0.r13.0/compiler.36424714_0"
        /*0030*/ 	.string	"-arch sm_100 -m 64 "



//--------------------- .note.nv.cuinfo           --------------------------
	.section	.note.nv.cuinfo,"",@"SHT_NOTE"
	.sectionflags	@"SHF_NOTE_NV_CUINFO"
        /*0018*/ 	.short	0x0002
        /*001a*/ 	.short	0x0064
        /*001c*/ 	.short	0x0082
	.zero		2


//--------------------- .nv.info                  --------------------------
	.section	.nv.info,"",@"SHT_CUDA_INFO"
	.align	4


	//----- nvinfo : EIATTR_REGCOUNT
	.align		4
        /*0000*/ 	.byte	0x04, 0x2f
        /*0002*/ 	.short	(.L_1 - .L_0)
	.align		4
.L_0:
        /*0004*/ 	.word	index@(_Z22reductionKernelMinimumPii)
        /*0008*/ 	.word	0x0000000e


	//----- nvinfo : EIATTR_FRAME_SIZE
	.align		4
.L_1:
        /*000c*/ 	.byte	0x04, 0x11
        /*000e*/ 	.short	(.L_3 - .L_2)
	.align		4
.L_2:
        /*0010*/ 	.word	index@(_Z22reductionKernelMinimumPii)
        /*0014*/ 	.word	0x00000000


	//----- nvinfo : EIATTR_MIN_STACK_SIZE
	.align		4
.L_3:
        /*0018*/ 	.byte	0x04, 0x12
        /*001a*/ 	.short	(.L_5 - .L_4)
	.align		4
.L_4:
        /*001c*/ 	.word	index@(_Z22reductionKernelMinimumPii)
        /*0020*/ 	.word	0x00000000
.L_5:


//--------------------- .nv.compat                --------------------------
	.section	.nv.compat,"",@"SHT_CUDA_COMPAT_INFO"
	.align	4
        /*0000*/ 	.byte	0x02, 0x09, 0x00, 0x00, 0x02, 0x02, 0x01, 0x00, 0x02, 0x05, 0x05, 0x00, 0x03, 0x07, 0x01, 0x01
        /*0010*/ 	.byte	0x02, 0x03, 0x00, 0x00, 0x02, 0x06, 0x01, 0x00, 0x04, 0x0b, 0x08, 0x00, 0x09, 0x00, 0x00, 0x00
        /*0020*/ 	.byte	0x00, 0x00, 0x00, 0x00


//--------------------- .nv.info._Z22reductionKernelMinimumPii --------------------------
	.section	.nv.info._Z22reductionKernelMinimumPii,"",@"SHT_CUDA_INFO"
	.sectionflags	@""
	.align	4


	//----- nvinfo : EIATTR_CUDA_API_VERSION
	.align		4
        /*0000*/ 	.byte	0x04, 0x37
        /*0002*/ 	.short	(.L_7 - .L_6)
.L_6:
        /*0004*/ 	.word	0x00000082


	//----- nvinfo : EIATTR_KPARAM_INFO
	.align		4
.L_7:
        /*0008*/ 	.byte	0x04, 0x17
        /*000a*/ 	.short	(.L_9 - .L_8)
.L_8:
        /*000c*/ 	.word	0x00000000
        /*0010*/ 	.short	0x0001
        /*0012*/ 	.short	0x0008
        /*0014*/ 	.byte	0x00, 0xf0, 0x11, 0x00


	//----- nvinfo : EIATTR_KPARAM_INFO
	.align		4
.L_9:
        /*0018*/ 	.byte	0x04, 0x17
        /*001a*/ 	.short	(.L_11 - .L_10)
.L_10:
        /*001c*/ 	.word	0x00000000
        /*0020*/ 	.short	0x0000
        /*0022*/ 	.short	0x0000
        /*0024*/ 	.byte	0x00, 0xf5, 0x21, 0x00


	//----- nvinfo : EIATTR_SPARSE_MMA_MASK
	.align		4
.L_11:
        /*0028*/ 	.byte	0x03, 0x50
        /*002a*/ 	.short	0x0000


	//----- nvinfo : EIATTR_MAXREG_COUNT
	.align		4
        /*002c*/ 	.byte	0x03, 0x1b
        /*002e*/ 	.short	0x00ff


	//----- nvinfo : EIATTR_NUM_BARRIERS
	.align		4
        /*0030*/ 	.byte	0x02, 0x4c
        /*0032*/ 	.byte	0x01
	.zero		1


	//----- nvinfo : EIATTR_MERCURY_ISA_VERSION
	.align		4
        /*0034*/ 	.byte	0x03, 0x5f
        /*0036*/ 	.short	0x0101


	//----- nvinfo : EIATTR_VRC_CTA_INIT_COUNT
	.align		4
        /*0038*/ 	.byte	0x02, 0x4a
	.zero		1
	.zero		1


	//----- nvinfo : EIATTR_EXIT_INSTR_OFFSETS
	.align		4
        /*003c*/ 	.byte	0x04, 0x1c
        /*003e*/ 	.short	(.L_13 - .L_12)


	//   ....[0]....
.L_12:
        /*0040*/ 	.word	0x00000090


	//   ....[1]....
        /*0044*/ 	.word	0x000001c0


	//   ....[2]....
        /*0048*/ 	.word	0x00000220


	//----- nvinfo : EIATTR_CRS_STACK_SIZE
	.align		4
.L_13:
        /*004c*/ 	.byte	0x04, 0x1e
        /*004e*/ 	.short	(.L_15 - .L_14)
.L_14:
        /*0050*/ 	.word	0x00000000


	//----- nvinfo : EIATTR_CBANK_PARAM_SIZE
	.align		4
.L_15:
        /*0054*/ 	.byte	0x03, 0x19
        /*0056*/ 	.short	0x000c


	//----- nvinfo : EIATTR_PARAM_CBANK
	.align		4
        /*0058*/ 	.byte	0x04, 0x0a
        /*005a*/ 	.short	(.L_17 - .L_16)
	.align		4
.L_16:
        /*005c*/ 	.word	index@(.nv.constant0._Z22reductionKernelMinimumPii)
        /*0060*/ 	.short	0x0380
        /*0062*/ 	.short	0x000c


	//----- nvinfo : EIATTR_SW_WAR
	.align		4
.L_17:
        /*0064*/ 	.byte	0x04, 0x36
        /*0066*/ 	.short	(.L_19 - .L_18)
.L_18:
        /*0068*/ 	.word	0x00000008
.L_19:


//--------------------- .nv.callgraph             --------------------------
	.section	.nv.callgraph,"",@"SHT_CUDA_CALLGRAPH"
	.align	4
	.sectionentsize	8
	.align		4
        /*0000*/ 	.word	0x00000000
	.align		4
        /*0004*/ 	.word	0xffffffff
	.align		4
        /*0008*/ 	.word	0x00000000
	.align		4
        /*000c*/ 	.word	0xfffffffe
	.align		4
        /*0010*/ 	.word	0x00000000
	.align		4
        /*0014*/ 	.word	0xfffffffd
	.align		4
        /*0018*/ 	.word	0x00000000
	.align		4
        /*001c*/ 	.word	0xfffffffc


//--------------------- .text._Z22reductionKernelMinimumPii --------------------------
	.section	.text._Z22reductionKernelMinimumPii,"ax",@progbits
	.align	128
        .global         _Z22reductionKernelMinimumPii
        .type           _Z22reductionKernelMinimumPii,@function
        .size           _Z22reductionKernelMinimumPii,(.L_x_3 - _Z22reductionKernelMinimumPii)
        .other          _Z22reductionKernelMinimumPii,@"STO_CUDA_ENTRY STV_DEFAULT"
_Z22reductionKernelMinimumPii:
.text._Z22reductionKernelMinimumPii:
[----:B------:R-:W-:Y:S01]  /*0000*/  LDC R1, c[0x0][0x37c] ;  /* 0x0000df00ff017b82 */ /* 0x000fe20000000800 */
[----:B------:R-:W0:Y:S07]  /*0010*/  S2R R3, SR_TID.X ;  /* 0x0000000000037919 */ /* 0x000e2e0000002100 */
[----:B------:R-:W0:Y:S01]  /*0020*/  S2UR UR4, SR_CTAID.X ;  /* 0x00000000000479c3 */ /* 0x000e220000002500 */
[----:B------:R-:W1:Y:S07]  /*0030*/  LDCU UR5, c[0x0][0x388] ;  /* 0x00007100ff0577ac */ /* 0x000e6e0008000800 */
[----:B------:R-:W0:Y:S02]  /*0040*/  LDC R0, c[0x0][0x360] ;  /* 0x0000d800ff007b82 */ /* 0x000e240000000800 */
[----:B0-----:R-:W-:Y:S01]  /*0050*/  IMAD R0, R0, UR4, R3 ;  /* 0x0000000400007c24 */ /* 0x001fe2000f8e0203 */
[----:B------:R-:W0:Y:S03]  /*0060*/  LDCU UR4, c[0x0][0x388] ;  /* 0x00007100ff0477ac */ /* 0x000e260008000800 */
[----:B------:R-:W-:-:S05]  /*0070*/  VIADD R2, R0, 0x1 ;  /* 0x0000000100027836 */ /* 0x000fca0000000000 */
[----:B-1----:R-:W-:-:S13]  /*0080*/  ISETP.GE.AND P0, PT, R2, UR5, PT ;  /* 0x0000000502007c0c */ /* 0x002fda000bf06270 */
[----:B0-----:R-:W-:Y:S05]  /*0090*/  @P0 EXIT ;  /* 0x000000000000094d */ /* 0x001fea0003800000 */
[----:B------:R-:W0:Y:S01]  /*00a0*/  LDC.64 R10, c[0x0][0x358] ;  /* 0x0000d600ff0a7b82 */ /* 0x000e220000000a00 */
[----:B------:R-:W-:-:S07]  /*00b0*/  IMAD.MOV.U32 R9, RZ, RZ, R2 ;  /* 0x000000ffff097224 */ /* 0x000fce00078e0002 */
[----:B------:R-:W1:Y:S02]  /*00c0*/  LDC.64 R4, c[0x0][0x380] ;  /* 0x0000e000ff047b82 */ /* 0x000e640000000a00 */
.L_x_1:
[C---:B0-----:R-:W-:Y:S01]  /*00d0*/  R2UR UR8, R10.reuse ;  /* 0x000000000a0872ca */ /* 0x041fe200000e0000 */
[--C-:B-1----:R-:W-:Y:S01]  /*00e0*/  IMAD.WIDE R2, R9, 0x4, R4.reuse ;  /* 0x0000000409027825 */ /* 0x102fe200078e0204 */
[C---:B------:R-:W-:Y:S02]  /*00f0*/  R2UR UR9, R11.reuse ;  /* 0x000000000b0972ca */ /* 0x040fe400000e0000 */
[----:B------:R-:W-:Y:S01]  /*0100*/  R2UR UR6, R10 ;  /* 0x000000000a0672ca */ /* 0x000fe200000e0000 */
[----:B------:R-:W-:Y:S01]  /*0110*/  IMAD.WIDE R6, R0, 0x4, R4 ;  /* 0x0000000400067825 */ /* 0x000fe200078e0204 */
[----:B------:R-:W-:-:S09]  /*0120*/  R2UR UR7, R11 ;  /* 0x000000000b0772ca */ /* 0x000fd200000e0000 */
[----:B------:R-:W2:Y:S04]  /*0130*/  LDG.E R3, desc[UR8][R2.64] ;  /* 0x0000000802037981 */ /* 0x000ea8000c1e1900 */
[----:B------:R-:W2:Y:S02]  /*0140*/  LDG.E R8, desc[UR6][R6.64] ;  /* 0x0000000606087981 */ /* 0x000ea4000c1e1900 */
[----:B--2---:R-:W-:-:S13]  /*0150*/  ISETP.GE.AND P0, PT, R8, R3, PT ;  /* 0x000000030800720c */ /* 0x004fda0003f06270 */
[----:B------:R-:W-:Y:S05]  /*0160*/  @!P0 BRA `(.L_x_0) ;  /* 0x0000000000248947 */ /* 0x000fea0003800000 */
[----:B------:R-:W-:Y:S01]  /*0170*/  IMAD.SHL.U32 R0, R0, 0x2, RZ ;  /* 0x0000000200007824 */ /* 0x000fe200078e00ff */
[----:B------:R-:W-:Y:S02]  /*0180*/  R2UR UR6, R10 ;  /* 0x000000000a0672ca */ /* 0x000fe400000e0000 */
[----:B------:R-:W-:Y:S02]  /*0190*/  R2UR UR7, R11 ;  /* 0x000000000b0772ca */ /* 0x000fe400000e0000 */
[----:B------:R-:W-:-:S11]  /*01a0*/  ISETP.GE.AND P0, PT, R0, UR4, PT ;  /* 0x0000000400007c0c */ /* 0x000fd6000bf06270 */
[----:B------:R0:W-:Y:S02]  /*01b0*/  STG.E desc[UR6][R6.64], R3 ;  /* 0x0000000306007986 */ /* 0x0001e4000c101906 */
[----:B------:R-:W-:Y:S05]  /*01c0*/  @P0 EXIT ;  /* 0x000000000000094d */ /* 0x000fea0003800000 */
[----:B------:R-:W-:Y:S05]  /*01d0*/  WARPSYNC.ALL ;  /* 0x0000000000007948 */ /* 0x000fea0003800000 */
[----:B------:R-:W-:Y:S01]  /*01e0*/  BAR.SYNC.DEFER_BLOCKING 0x0 ;  /* 0x0000000000007b1d */ /* 0x000fe20000010000 */
[----:B------:R-:W-:-:S07]  /*01f0*/  IMAD.SHL.U32 R9, R9, 0x2, RZ ;  /* 0x0000000209097824 */ /* 0x000fce00078e00ff */
.L_x_0:
[----:B------:R-:W-:-:S13]  /*0200*/  ISETP.GE.AND P0, PT, R9, UR4, PT ;  /* 0x0000000409007c0c */ /* 0x000fda000bf06270 */
[----:B------:R-:W-:Y:S05]  /*0210*/  @!P0 BRA `(.L_x_1) ;  /* 0xfffffffc00ac8947 */ /* 0x000fea000383ffff */
[----:B------:R-:W-:Y:S05]  /*0220*/  EXIT ;  /* 0x000000000000794d */ /* 0x000fea0003800000 */
.L_x_2:
[----:B------:R-:W-:-:S00]  /*0230*/  BRA `(.L_x_2) ;  /* 0xfffffffc00fc7947 */ /* 0x000fc0000383ffff */
[----:B------:R-:W-:-:S00]  /*0240*/  NOP ;  /* 0x0000000000007918 */ /* 0x000fc00000000000 */
        /* <DEDUP_REMOVED lines=11> */
.L_x_3:


//--------------------- .nv.shared.reserved.0     --------------------------
	.section	.nv.shared.reserved.0,"aw",@nobits
	.weak		__nv_reservedSMEM_offset_0_alias
	.size		__nv_reservedSMEM_offset_0_alias, 0, 64
	.other		__nv_reservedSMEM_offset_0_alias,@"STO_CUDA_RESERVED_SHARED STV_DEFAULT"
__nv_reservedSMEM_offset_0_alias:
	.zero		0
	.zero		64


//--------------------- .nv.constant0._Z22reductionKernelMinimumPii --------------------------
	.section	.nv.constant0._Z22reductionKernelMinimumPii,"a",@progbits
	.sectionflags	@""
	.align	4
.nv.constant0._Z22reductionKernelMinimumPii:
	.zero		908


//--------------------- SYMBOLS --------------------------

	.type		.nv.reservedSmem.offset0,@object
	.size		.nv.reservedSmem.offset0,0x4
